//
// Generated by NVIDIA NVVM Compiler
//
// Compiler Build ID: CL-36424714
// Cuda compilation tools, release 13.0, V13.0.88
// Based on NVVM 20.0.0
//

.version 9.0
.target sm_100
.address_size 64

	// .globl	_Z17kernel1_relu_fp32PfS_i

.visible .entry _Z17kernel1_relu_fp32PfS_i(
	.param .u64 .ptr .align 1 _Z17kernel1_relu_fp32PfS_i_param_0,
	.param .u64 .ptr .align 1 _Z17kernel1_relu_fp32PfS_i_param_1,
	.param .u32 _Z17kernel1_relu_fp32PfS_i_param_2
)
{
	.reg .pred 	%p<2>;
	.reg .b32 	%r<6>;
	.reg .b32 	%f<3>;
	.reg .b64 	%rd<8>;

	ld.param.u64 	%rd1, [_Z17kernel1_relu_fp32PfS_i_param_0];
	ld.param.u64 	%rd2, [_Z17kernel1_relu_fp32PfS_i_param_1];
	ld.param.u32 	%r2, [_Z17kernel1_relu_fp32PfS_i_param_2];
	mov.u32 	%r3, %tid.x;
	mov.u32 	%r4, %ntid.x;
	mov.u32 	%r5, %ctaid.x;
	mad.lo.s32 	%r1, %r4, %r5, %r3;
	setp.ge.s32 	%p1, %r1, %r2;
	@%p1 bra 	$L__BB0_2;
	cvta.to.global.u64 	%rd3, %rd1;
	cvta.to.global.u64 	%rd4, %rd2;
	mul.wide.s32 	%rd5, %r1, 4;
	add.s64 	%rd6, %rd3, %rd5;
	ld.global.f32 	%f1, [%rd6];
	max.f32 	%f2, %f1, 0f00000000;
	add.s64 	%rd7, %rd4, %rd5;
	st.global.f32 	[%rd7], %f2;
$L__BB0_2:
	bar.sync 	0;
	ret;

}
	// .globl	_Z18kernel2_relu_4fp32PfS_i
.visible .entry _Z18kernel2_relu_4fp32PfS_i(
	.param .u64 .ptr .align 1 _Z18kernel2_relu_4fp32PfS_i_param_0,
	.param .u64 .ptr .align 1 _Z18kernel2_relu_4fp32PfS_i_param_1,
	.param .u32 _Z18kernel2_relu_4fp32PfS_i_param_2
)
{
	.reg .pred 	%p<2>;
	.reg .b32 	%r<7>;
	.reg .b32 	%f<9>;
	.reg .b64 	%rd<8>;

	ld.param.u64 	%rd1, [_Z18kernel2_relu_4fp32PfS_i_param_0];
	ld.param.u64 	%rd2, [_Z18kernel2_relu_4fp32PfS_i_param_1];
	ld.param.u32 	%r2, [_Z18kernel2_relu_4fp32PfS_i_param_2];
	mov.u32 	%r3, %tid.x;
	mov.u32 	%r4, %ntid.x;
	mov.u32 	%r5, %ctaid.x;
	mad.lo.s32 	%r6, %r4, %r5, %r3;
	shl.b32 	%r1, %r6, 2;
	setp.ge.s32 	%p1, %r1, %r2;
	@%p1 bra 	$L__BB1_2;
	cvta.to.global.u64 	%rd3, %rd1;
	cvta.to.global.u64 	%rd4, %rd2;
	mul.wide.s32 	%rd5, %r1, 4;
	add.s64 	%rd6, %rd3, %rd5;
	ld.global.v4.f32 	{%f1, %f2, %f3, %f4}, [%rd6];
	max.f32 	%f5, %f1, 0f00000000;
	max.f32 	%f6, %f2, 0f00000000;
	max.f32 	%f7, %f3, 0f00000000;
	max.f32 	%f8, %f4, 0f00000000;
	add.s64 	%rd7, %rd4, %rd5;
	st.global.v4.f32 	[%rd7], {%f5, %f6, %f7, %f8};
$L__BB1_2:
	ret;

}
	// .globl	_Z17kernel3_relu_fp16P6__halfS0_i
.visible .entry _Z17kernel3_relu_fp16P6__halfS0_i(
	.param .u64 .ptr .align 1 _Z17kernel3_relu_fp16P6__halfS0_i_param_0,
	.param .u64 .ptr .align 1 _Z17kernel3_relu_fp16P6__halfS0_i_param_1,
	.param .u32 _Z17kernel3_relu_fp16P6__halfS0_i_param_2
)
{
	.reg .pred 	%p<2>;
	.reg .b16 	%rs<6>;
	.reg .b32 	%r<6>;
	.reg .b32 	%f<5>;
	.reg .b64 	%rd<8>;

	ld.param.u64 	%rd1, [_Z17kernel3_relu_fp16P6__halfS0_i_param_0];
	ld.param.u64 	%rd2, [_Z17kernel3_relu_fp16P6__halfS0_i_param_1];
	ld.param.u32 	%r2, [_Z17kernel3_relu_fp16P6__halfS0_i_param_2];
	mov.u32 	%r3, %tid.x;
	mov.u32 	%r4, %ntid.x;
	mov.u32 	%r5, %ctaid.x;
	mad.lo.s32 	%r1, %r4, %r5, %r3;
	mov.f32 	%f1, 0f00000000;
	// begin inline asm
	{  cvt.rn.f16.f32 %rs2, %f1;}

	// end inline asm
	setp.ge.s32 	%p1, %r1, %r2;
	@%p1 bra 	$L__BB2_2;
	cvta.to.global.u64 	%rd3, %rd1;
	cvta.to.global.u64 	%rd4, %rd2;
	// begin inline asm
	{  cvt.f32.f16 %f2, %rs2;}

	// end inline asm
	mul.wide.s32 	%rd5, %r1, 2;
	add.s64 	%rd6, %rd3, %rd5;
	ld.global.u16 	%rs4, [%rd6];
	// begin inline asm
	{  cvt.f32.f16 %f3, %rs4;}

	// end inline asm
	max.f32 	%f4, %f2, %f3;
	add.s64 	%rd7, %rd4, %rd5;
	// begin inline asm
	{  cvt.rn.f16.f32 %rs5, %f4;}

	// end inline asm
	st.global.u16 	[%rd7], %rs5;
$L__BB2_2:
	bar.sync 	0;
	ret;

}
	// .globl	_Z18kernel4_relu_2fp16P6__halfS0_i
.visible .entry _Z18kernel4_relu_2fp16P6__halfS0_i(
	.param .u64 .ptr .align 1 _Z18kernel4_relu_2fp16P6__halfS0_i_param_0,
	.param .u64 .ptr .align 1 _Z18kernel4_relu_2fp16P6__halfS0_i_param_1,
	.param .u32 _Z18kernel4_relu_2fp16P6__halfS0_i_param_2
)
{
	.reg .pred 	%p<2>;
	.reg .b16 	%rs<9>;
	.reg .b32 	%r<10>;
	.reg .b32 	%f<2>;
	.reg .b64 	%rd<8>;

	ld.param.u64 	%rd1, [_Z18kernel4_relu_2fp16P6__halfS0_i_param_0];
	ld.param.u64 	%rd2, [_Z18kernel4_relu_2fp16P6__halfS0_i_param_1];
	ld.param.u32 	%r2, [_Z18kernel4_relu_2fp16P6__halfS0_i_param_2];
	mov.u32 	%r3, %tid.x;
	mov.u32 	%r4, %ntid.x;
	mov.u32 	%r5, %ctaid.x;
	mul.lo.s32 	%r6, %r5, %r4;
	shl.b32 	%r7, %r6, 1;
	add.s32 	%r1, %r7, %r3;
	mov.f32 	%f1, 0f00000000;
	// begin inline asm
	{  cvt.rn.f16.f32 %rs2, %f1;}

	// end inline asm
	setp.ge.s32 	%p1, %r1, %r2;
	@%p1 bra 	$L__BB3_2;
	cvta.to.global.u64 	%rd3, %rd1;
	cvta.to.global.u64 	%rd4, %rd2;
	mul.wide.s32 	%rd5, %r1, 2;
	add.s64 	%rd6, %rd3, %rd5;
	ld.global.u32 	%r8, [%rd6];
	mov.b32 	{%rs5, %rs8}, %r8;
	// begin inline asm
	{max.f16 %rs3,%rs2,%rs5;
}
	// end inline asm
	// begin inline asm
	{max.f16 %rs6,%rs2,%rs8;
}
	// end inline asm
	add.s64 	%rd7, %rd4, %rd5;
	mov.b32 	%r9, {%rs3, %rs6};
	st.global.u32 	[%rd7], %r9;
$L__BB3_2:
	ret;

}


// ===== COMPILED SASS (sm_100) =====

	.target	sm_100

	.elftype	@"ET_EXEC"


//--------------------- .note.nv.tkinfo           --------------------------
	.section	.note.nv.tkinfo,"",@"SHT_NOTE"
	.sectionflags	@"SHF_NOTE_NV_TKINFO"
	.tkinfo
        /*0018*/ 	.word	0x00000002
        /*0030*/ 	.string	""
        /*0030*/ 	.string	"ptxas"
        /*0030*/ 	.string	"Cuda compilation tools, release 13.0, V13.0.88"
        /*0030*/ 	.string	"Build cuda_13.0.r13.0/compiler.36424714_0"
        /*0030*/ 	.string	"-arch sm_100 -m 64 "



//--------------------- .note.nv.cuinfo           --------------------------
	.section	.note.nv.cuinfo,"",@"SHT_NOTE"
	.sectionflags	@"SHF_NOTE_NV_CUINFO"
        /*0018*/ 	.short	0x0002
        /*001a*/ 	.short	0x0064
        /*001c*/ 	.short	0x0082
	.zero		2


//--------------------- .nv.info                  --------------------------
	.section	.nv.info,"",@"SHT_CUDA_INFO"
	.align	4


	//----- nvinfo : EIATTR_REGCOUNT
	.align		4
        /*0000*/ 	.byte	0x04, 0x2f
        /*0002*/ 	.short	(.L_1 - .L_0)
	.align		4
.L_0:
        /*0004*/ 	.word	index@(_Z17kernel1_relu_fp32PfS_i)
        /*0008*/ 	.word	0x0000000a


	//----- nvinfo : EIATTR_FRAME_SIZE
	.align		4
.L_1:
        /*000c*/ 	.byte	0x04, 0x11
        /*000e*/ 	.short	(.L_3 - .L_2)
	.align		4
.L_2:
        /*0010*/ 	.word	index@(_Z17kernel1_relu_fp32PfS_i)
        /*0014*/ 	.word	0x00000000


	//----- nvinfo : EIATTR_REGCOUNT
	.align		4
.L_3:
        /*0018*/ 	.byte	0x04, 0x2f
        /*001a*/ 	.short	(.L_5 - .L_4)
	.align		4
.L_4:
        /*001c*/ 	.word	index@(_Z18kernel2_relu_4fp32PfS_i)
        /*0020*/ 	.word	0x0000000e


	//----- nvinfo : EIATTR_FRAME_SIZE
	.align		4
.L_5:
        /*0024*/ 	.byte	0x04, 0x11
        /*0026*/ 	.short	(.L_7 - .L_6)
	.align		4
.L_6:
        /*0028*/ 	.word	index@(_Z18kernel2_relu_4fp32PfS_i)
        /*002c*/ 	.word	0x00000000


	//----- nvinfo : EIATTR_REGCOUNT
	.align		4
.L_7:
        /*0030*/ 	.byte	0x04, 0x2f
        /*0032*/ 	.short	(.L_9 - .L_8)
	.align		4
.L_8:
        /*0034*/ 	.word	index@(_Z17kernel3_relu_fp16P6__halfS0_i)
        /*0038*/ 	.word	0x0000000a


	//----- nvinfo : EIATTR_FRAME_SIZE
	.align		4
.L_9:
        /*003c*/ 	.byte	0x04, 0x11
        /*003e*/ 	.short	(.L_11 - .L_10)
	.align		4
.L_10:
        /*0040*/ 	.word	index@(_Z17kernel3_relu_fp16P6__halfS0_i)
        /*0044*/ 	.word	0x00000000


	//----- nvinfo : EIATTR_REGCOUNT
	.align		4
.L_11:
        /*0048*/ 	.byte	0x04, 0x2f
        /*004a*/ 	.short	(.L_13 - .L_12)
	.align		4
.L_12:
        /*004c*/ 	.word	index@(_Z18kernel4_relu_2fp16P6__halfS0_i)
        /*0050*/ 	.word	0x0000000a


	//----- nvinfo : EIATTR_FRAME_SIZE
	.align		4
.L_13:
        /*0054*/ 	.byte	0x04, 0x11
        /*0056*/ 	.short	(.L_15 - .L_14)
	.align		4
.L_14:
        /*0058*/ 	.word	index@(_Z18kernel4_relu_2fp16P6__halfS0_i)
        /*005c*/ 	.word	0x00000000


	//----- nvinfo : EIATTR_MIN_STACK_SIZE
	.align		4
.L_15:
        /*0060*/ 	.byte	0x04, 0x12
        /*0062*/ 	.short	(.L_17 - .L_16)
	.align		4
.L_16:
        /*0064*/ 	.word	index@(_Z18kernel4_relu_2fp16P6__halfS0_i)
        /*0068*/ 	.word	0x00000000


	//----- nvinfo : EIATTR_MIN_STACK_SIZE
	.align		4
.L_17:
        /*006c*/ 	.byte	0x04, 0x12
        /*006e*/ 	.short	(.L_19 - .L_18)
	.align		4
.L_18:
        /*0070*/ 	.word	index@(_Z17kernel3_relu_fp16P6__halfS0_i)
        /*0074*/ 	.word	0x00000000


	//----- nvinfo : EIATTR_MIN_STACK_SIZE
	.align		4
.L_19:
        /*0078*/ 	.byte	0x04, 0x12
        /*007a*/ 	.short	(.L_21 - .L_20)
	.align		4
.L_20:
        /*007c*/ 	.word	index@(_Z18kernel2_relu_4fp32PfS_i)
        /*0080*/ 	.word	0x00000000


	//----- nvinfo : EIATTR_MIN_STACK_SIZE
	.align		4
.L_21:
        /*0084*/ 	.byte	0x04, 0x12
        /*0086*/ 	.short	(.L_23 - .L_22)
	.align		4
.L_22:
        /*0088*/ 	.word	index@(_Z17kernel1_relu_fp32PfS_i)
        /*008c*/ 	.word	0x00000000
.L_23:


//--------------------- .nv.compat                --------------------------
	.section	.nv.compat,"",@"SHT_CUDA_COMPAT_INFO"
	.align	4
        /*0000*/ 	.byte	0x02, 0x09, 0x00, 0x00, 0x02, 0x02, 0x01, 0x00, 0x02, 0x05, 0x05, 0x00, 0x03, 0x07, 0x01, 0x01
        /*0010*/ 	.byte	0x02, 0x03, 0x00, 0x00, 0x02, 0x06, 0x01, 0x00, 0x04, 0x0b, 0x08, 0x00, 0x09, 0x00, 0x00, 0x00
        /*0020*/ 	.byte	0x00, 0x00, 0x00, 0x00


//--------------------- .nv.info._Z18kernel4_relu_2fp16P6__halfS0_i --------------------------
	.section	.nv.info._Z18kernel4_relu_2fp16P6__halfS0_i,"",@"SHT_CUDA_INFO"
	.sectionflags	@""
	.align	4


	//----- nvinfo : EIATTR_CUDA_API_VERSION
	.align		4
        /*0000*/ 	.byte	0x04, 0x37
        /*0002*/ 	.short	(.L_25 - .L_24)
.L_24:
        /*0004*/ 	.word	0x00000082


	//----- nvinfo : EIATTR_KPARAM_INFO
	.align		4
.L_25:
        /*0008*/ 	.byte	0x04, 0x17
        /*000a*/ 	.short	(.L_27 - .L_26)
.L_26:
        /*000c*/ 	.word	0x00000000
        /*0010*/ 	.short	0x0002
        /*0012*/ 	.short	0x0010
        /*0014*/ 	.byte	0x00, 0xf0, 0x11, 0x00


	//----- nvinfo : EIATTR_KPARAM_INFO
	.align		4
.L_27:
        /*0018*/ 	.byte	0x04, 0x17
        /*001a*/ 	.short	(.L_29 - .L_28)
.L_28:
        /*001c*/ 	.word	0x00000000
        /*0020*/ 	.short	0x0001
        /*0022*/ 	.short	0x0008
        /*0024*/ 	.byte	0x00, 0xf5, 0x21, 0x00


	//----- nvinfo : EIATTR_KPARAM_INFO
	.align		4
.L_29:
        /*0028*/ 	.byte	0x04, 0x17
        /*002a*/ 	.short	(.L_31 - .L_30)
.L_30:
        /*002c*/ 	.word	0x00000000
        /*0030*/ 	.short	0x0000
        /*0032*/ 	.short	0x0000
        /*0034*/ 	.byte	0x00, 0xf5, 0x21, 0x00


	//----- nvinfo : EIATTR_SPARSE_MMA_MASK
	.align		4
.L_31:
        /*0038*/ 	.byte	0x03, 0x50
        /*003a*/ 	.short	0x0000


	//----- nvinfo : EIATTR_MAXREG_COUNT
	.align		4
        /*003c*/ 	.byte	0x03, 0x1b
        /*003e*/ 	.short	0x00ff


	//----- nvinfo : EIATTR_MERCURY_ISA_VERSION
	.align		4
        /*0040*/ 	.byte	0x03, 0x5f
        /*0042*/ 	.short	0x0101


	//----- nvinfo : EIATTR_VRC_CTA_INIT_COUNT
	.align		4
        /*0044*/ 	.byte	0x02, 0x4a
	.zero		1
	.zero		1


	//----- nvinfo : EIATTR_EXIT_INSTR_OFFSETS
	.align		4
        /*0048*/ 	.byte	0x04, 0x1c
        /*004a*/ 	.short	(.L_33 - .L_32)


	//   ....[0]....
.L_32:
        /*004c*/ 	.word	0x00000080


	//   ....[1]....
        /*0050*/ 	.word	0x00000110


	//----- nvinfo : EIATTR_CBANK_PARAM_SIZE
	.align		4
.L_33:
        /*0054*/ 	.byte	0x03, 0x19
        /*0056*/ 	.short	0x0014


	//----- nvinfo : EIATTR_PARAM_CBANK
	.align		4
        /*0058*/ 	.byte	0x04, 0x0a
        /*005a*/ 	.short	(.L_35 - .L_34)
	.align		4
.L_34:
        /*005c*/ 	.word	index@(.nv.constant0._Z18kernel4_relu_2fp16P6__halfS0_i)
        /*0060*/ 	.short	0x0380
        /*0062*/ 	.short	0x0014


	//----- nvinfo : EIATTR_SW_WAR
	.align		4
.L_35:
        /*0064*/ 	.byte	0x04, 0x36
        /*0066*/ 	.short	(.L_37 - .L_36)
.L_36:
        /*0068*/ 	.word	0x00000008
.L_37:


//--------------------- .nv.info._Z17kernel3_relu_fp16P6__halfS0_i --------------------------
	.section	.nv.info._Z17kernel3_relu_fp16P6__halfS0_i,"",@"SHT_CUDA_INFO"
	.sectionflags	@""
	.align	4


	//----- nvinfo : EIATTR_CUDA_API_VERSION
	.align		4
        /*0000*/ 	.byte	0x04, 0x37
        /*0002*/ 	.short	(.L_39 - .L_38)
.L_38:
        /*0004*/ 	.word	0x00000082


	//----- nvinfo : EIATTR_KPARAM_INFO
	.align		4
.L_39:
        /*0008*/ 	.byte	0x04, 0x17
        /*000a*/ 	.short	(.L_41 - .L_40)
.L_40:
        /*000c*/ 	.word	0x00000000
        /*0010*/ 	.short	0x0002
        /*0012*/ 	.short	0x0010
        /*0014*/ 	.byte	0x00, 0xf0, 0x11, 0x00


	//----- nvinfo : EIATTR_KPARAM_INFO
	.align		4
.L_41:
        /*0018*/ 	.byte	0x04, 0x17
        /*001a*/ 	.short	(.L_43 - .L_42)
.L_42:
        /*001c*/ 	.word	0x00000000
        /*0020*/ 	.short	0x0001
        /*0022*/ 	.short	0x0008
        /*0024*/ 	.byte	0x00, 0xf5, 0x21, 0x00


	//----- nvinfo : EIATTR_KPARAM_INFO
	.align		4
.L_43:
        /*0028*/ 	.byte	0x04, 0x17
        /*002a*/ 	.short	(.L_45 - .L_44)
.L_44:
        /*002c*/ 	.word	0x00000000
        /*0030*/ 	.short	0x0000
        /*0032*/ 	.short	0x0000
        /*0034*/ 	.byte	0x00, 0xf5, 0x21, 0x00


	//----- nvinfo : EIATTR_SPARSE_MMA_MASK
	.align		4
.L_45:
        /*0038*/ 	.byte	0x03, 0x50
        /*003a*/ 	.short	0x0000


	//----- nvinfo : EIATTR_MAXREG_COUNT
	.align		4
        /*003c*/ 	.byte	0x03, 0x1b
        /*003e*/ 	.short	0x00ff


	//----- nvinfo : EIATTR_NUM_BARRIERS
	.align		4
        /*0040*/ 	.byte	0x02, 0x4c
        /*0042*/ 	.byte	0x01
	.zero		1


	//----- nvinfo : EIATTR_MERCURY_ISA_VERSION
	.align		4
        /*0044*/ 	.byte	0x03, 0x5f
        /*0046*/ 	.short	0x0101


	//----- nvinfo : EIATTR_VRC_CTA_INIT_COUNT
	.align		4
        /*0048*/ 	.byte	0x02, 0x4a
	.zero		1
	.zero		1


	//----- nvinfo : EIATTR_EXIT_INSTR_OFFSETS
	.align		4
        /*004c*/ 	.byte	0x04, 0x1c
        /*004e*/ 	.short	(.L_47 - .L_46)


	//   ....[0]....
.L_46:
        /*0050*/ 	.word	0x00000150


	//----- nvinfo : EIATTR_CRS_STACK_SIZE
	.align		4
.L_47:
        /*0054*/ 	.byte	0x04, 0x1e
        /*0056*/ 	.short	(.L_49 - .L_48)
.L_48:
        /*0058*/ 	.word	0x00000000


	//----- nvinfo : EIATTR_CBANK_PARAM_SIZE
	.align		4
.L_49:
        /*005c*/ 	.byte	0x03, 0x19
        /*005e*/ 	.short	0x0014


	//----- nvinfo : EIATTR_PARAM_CBANK
	.align		4
        /*0060*/ 	.byte	0x04, 0x0a
        /*0062*/ 	.short	(.L_51 - .L_50)
	.align		4
.L_50:
        /*0064*/ 	.word	index@(.nv.constant0._Z17kernel3_relu_fp16P6__halfS0_i)
        /*0068*/ 	.short	0x0380
        /*006a*/ 	.short	0x0014


	//----- nvinfo : EIATTR_SW_WAR
	.align		4
.L_51:
        /*006c*/ 	.byte	0x04, 0x36
        /*006e*/ 	.short	(.L_53 - .L_52)
.L_52:
        /*0070*/ 	.word	0x00000008
.L_53:


//--------------------- .nv.info._Z18kernel2_relu_4fp32PfS_i --------------------------
	.section	.nv.info._Z18kernel2_relu_4fp32PfS_i,"",@"SHT_CUDA_INFO"
	.sectionflags	@""
	.align	4


	//----- nvinfo : EIATTR_CUDA_API_VERSION
	.align		4
        /*0000*/ 	.byte	0x04, 0x37
        /*0002*/ 	.short	(.L_55 - .L_54)
.L_54:
        /*0004*/ 	.word	0x00000082


	//----- nvinfo : EIATTR_KPARAM_INFO
	.align		4
.L_55:
        /*0008*/ 	.byte	0x04, 0x17
        /*000a*/ 	.short	(.L_57 - .L_56)
.L_56:
        /*000c*/ 	.word	0x00000000
        /*0010*/ 	.short	0x0002
        /*0012*/ 	.short	0x0010
        /*0014*/ 	.byte	0x00, 0xf0, 0x11, 0x00


	//----- nvinfo : EIATTR_KPARAM_INFO
	.align		4
.L_57:
        /*0018*/ 	.byte	0x04, 0x17
        /*001a*/ 	.short	(.L_59 - .L_58)
.L_58:
        /*001c*/ 	.word	0x00000000
        /*0020*/ 	.short	0x0001
        /*0022*/ 	.short	0x0008
        /*0024*/ 	.byte	0x00, 0xf5, 0x21, 0x00


	//----- nvinfo : EIATTR_KPARAM_INFO
	.align		4
.L_59:
        /*0028*/ 	.byte	0x04, 0x17
        /*002a*/ 	.short	(.L_61 - .L_60)
.L_60:
        /*002c*/ 	.word	0x00000000
        /*0030*/ 	.short	0x0000
        /*0032*/ 	.short	0x0000
        /*0034*/ 	.byte	0x00, 0xf5, 0x21, 0x00


	//----- nvinfo : EIATTR_SPARSE_MMA_MASK
	.align		4
.L_61:
        /*0038*/ 	.byte	0x03, 0x50
        /*003a*/ 	.short	0x0000


	//----- nvinfo : EIATTR_MAXREG_COUNT
	.align		4
        /*003c*/ 	.byte	0x03, 0x1b
        /*003e*/ 	.short	0x00ff


	//----- nvinfo : EIATTR_MERCURY_ISA_VERSION
	.align		4
        /*0040*/ 	.byte	0x03, 0x5f
        /*0042*/ 	.short	0x0101


	//----- nvinfo : EIATTR_VRC_CTA_INIT_COUNT
	.align		4
        /*0044*/ 	.byte	0x02, 0x4a
	.zero		1
	.zero		1


	//----- nvinfo : EIATTR_EXIT_INSTR_OFFSETS
	.align		4
        /*0048*/ 	.byte	0x04, 0x1c
        /*004a*/ 	.short	(.L_63 - .L_62)


	//   ....[0]....
.L_62:
        /*004c*/ 	.word	0x00000080


	//   ....[1]....
        /*0050*/ 	.word	0x00000140


	//----- nvinfo : EIATTR_CBANK_PARAM_SIZE
	.align		4
.L_63:
        /*0054*/ 	.byte	0x03, 0x19
        /*0056*/ 	.short	0x0014


	//----- nvinfo : EIATTR_PARAM_CBANK
	.align		4
        /*0058*/ 	.byte	0x04, 0x0a
        /*005a*/ 	.short	(.L_65 - .L_64)
	.align		4
.L_64:
        /*005c*/ 	.word	index@(.nv.constant0._Z18kernel2_relu_4fp32PfS_i)
        /*0060*/ 	.short	0x0380
        /*0062*/ 	.short	0x0014


	//----- nvinfo : EIATTR_SW_WAR
	.align		4
.L_65:
        /*0064*/ 	.byte	0x04, 0x36
        /*0066*/ 	.short	(.L_67 - .L_66)
.L_66:
        /*0068*/ 	.word	0x00000008
.L_67:


//--------------------- .nv.info._Z17kernel1_relu_fp32PfS_i --------------------------
	.section	.nv.info._Z17kernel1_relu_fp32PfS_i,"",@"SHT_CUDA_INFO"
	.sectionflags	@""
	.align	4


	//----- nvinfo : EIATTR_CUDA_API_VERSION
	.align		4
        /*0000*/ 	.byte	0x04, 0x37
        /*0002*/ 	.short	(.L_69 - .L_68)
.L_68:
        /*0004*/ 	.word	0x00000082


	//----- nvinfo : EIATTR_KPARAM_INFO
	.align		4
.L_69:
        /*0008*/ 	.byte	0x04, 0x17
        /*000a*/ 	.short	(.L_71 - .L_70)
.L_70:
        /*000c*/ 	.word	0x00000000
        /*0010*/ 	.short	0x0002
        /*0012*/ 	.short	0x0010
        /*0014*/ 	.byte	0x00, 0xf0, 0x11, 0x00


	//----- nvinfo : EIATTR_KPARAM_INFO
	.align		4
.L_71:
        /*0018*/ 	.byte	0x04, 0x17
        /*001a*/ 	.short	(.L_73 - .L_72)
.L_72:
        /*001c*/ 	.word	0x00000000
        /*0020*/ 	.short	0x0001
        /*0022*/ 	.short	0x0008
        /*0024*/ 	.byte	0x00, 0xf5, 0x21, 0x00


	//----- nvinfo : EIATTR_KPARAM_INFO
	.align		4
.L_73:
        /*0028*/ 	.byte	0x04, 0x17
        /*002a*/ 	.short	(.L_75 - .L_74)
.L_74:
        /*002c*/ 	.word	0x00000000
        /*0030*/ 	.short	0x0000
        /*0032*/ 	.short	0x0000
        /*0034*/ 	.byte	0x00, 0xf5, 0x21, 0x00


	//----- nvinfo : EIATTR_SPARSE_MMA_MASK
	.align		4
.L_75:
        /*0038*/ 	.byte	0x03, 0x50
        /*003a*/ 	.short	0x0000


	//----- nvinfo : EIATTR_MAXREG_COUNT
	.align		4
        /*003c*/ 	.byte	0x03, 0x1b
        /*003e*/ 	.short	0x00ff


	//----- nvinfo : EIATTR_NUM_BARRIERS
	.align		4
        /*0040*/ 	.byte	0x02, 0x4c
        /*0042*/ 	.byte	0x01
	.zero		1


	//----- nvinfo : EIATTR_MERCURY_ISA_VERSION
	.align		4
        /*0044*/ 	.byte	0x03, 0x5f
        /*0046*/ 	.short	0x0101


	//----- nvinfo : EIATTR_VRC_CTA_INIT_COUNT
	.align		4
        /*0048*/ 	.byte	0x02, 0x4a
	.zero		1
	.zero		1


	//----- nvinfo : EIATTR_EXIT_INSTR_OFFSETS
	.align		4
        /*004c*/ 	.byte	0x04, 0x1c
        /*004e*/ 	.short	(.L_77 - .L_76)


	//   ....[0]....
.L_76:
        /*0050*/ 	.word	0x00000130


	//----- nvinfo : EIATTR_CRS_STACK_SIZE
	.align		4
.L_77:
        /*0054*/ 	.byte	0x04, 0x1e
        /*0056*/ 	.short	(.L_79 - .L_78)
.L_78:
        /*0058*/ 	.word	0x00000000


	//----- nvinfo : EIATTR_CBANK_PARAM_SIZE
	.align		4
.L_79:
        /*005c*/ 	.byte	0x03, 0x19
        /*005e*/ 	.short	0x0014


	//----- nvinfo : EIATTR_PARAM_CBANK
	.align		4
        /*0060*/ 	.byte	0x04, 0x0a
        /*0062*/ 	.short	(.L_81 - .L_80)
	.align		4
.L_80:
        /*0064*/ 	.word	index@(.nv.constant0._Z17kernel1_relu_fp32PfS_i)
        /*0068*/ 	.short	0x0380
        /*006a*/ 	.short	0x0014


	//----- nvinfo : EIATTR_SW_WAR
	.align		4
.L_81:
        /*006c*/ 	.byte	0x04, 0x36
        /*006e*/ 	.short	(.L_83 - .L_82)
.L_82:
        /*0070*/ 	.word	0x00000008
.L_83:


//--------------------- .nv.callgraph             --------------------------
	.section	.nv.callgraph,"",@"SHT_CUDA_CALLGRAPH"
	.align	4
	.sectionentsize	8
	.align		4
        /*0000*/ 	.word	0x00000000
	.align		4
        /*0004*/ 	.word	0xffffffff
	.align		4
        /*0008*/ 	.word	0x00000000
	.align		4
        /*000c*/ 	.word	0xfffffffe
	.align		4
        /*0010*/ 	.word	0x00000000
	.align		4
        /*0014*/ 	.word	0xfffffffd
	.align		4
        /*0018*/ 	.word	0x00000000
	.align		4
        /*001c*/ 	.word	0xfffffffc


//--------------------- .text._Z18kernel4_relu_2fp16P6__halfS0_i --------------------------
	.section	.text._Z18kernel4_relu_2fp16P6__halfS0_i,"ax",@progbits
	.align	128
        .global         _Z18kernel4_relu_2fp16P6__halfS0_i
        .type           _Z18kernel4_relu_2fp16P6__halfS0_i,@function
        .size           _Z18kernel4_relu_2fp16P6__halfS0_i,(.L_x_8 - _Z18kernel4_relu_2fp16P6__halfS0_i)
        .other          _Z18kernel4_relu_2fp16P6__halfS0_i,@"STO_CUDA_ENTRY STV_DEFAULT"
_Z18kernel4_relu_2fp16P6__halfS0_i:
.text._Z18kernel4_relu_2fp16P6__halfS0_i:
[----:B------:R-:W-:Y:S01]  /*0000*/  LDC R1, c[0x0][0x37c] ;  /* 0x0000df00ff017b82 */ /* 0x000fe20000000800 */
[----:B------:R-:W0:Y:S01]  /*0010*/  S2R R0, SR_CTAID.X ;  /* 0x0000000000007919 */ /* 0x000e220000002500 */
[----:B------:R-:W0:Y:S01]  /*0020*/  LDCU UR4, c[0x0][0x360] ;  /* 0x00006c00ff0477ac */ /* 0x000e220008000800 */
[----:B------:R-:W1:Y:S01]  /*0030*/  S2R R7, SR_TID.X ;  /* 0x0000000000077919 */ /* 0x000e620000002100 */
[----:B------:R-:W2:Y:S01]  /*0040*/  LDCU UR5, c[0x0][0x390] ;  /* 0x00007200ff0577ac */ /* 0x000ea20008000800 */
[----:B0-----:R-:W-:-:S05]  /*0050*/  IMAD R0, R0, UR4, RZ ;  /* 0x0000000400007c24 */ /* 0x001fca000f8e02ff */
[----:B-1----:R-:W-:-:S04]  /*0060*/  LEA R7, R0, R7, 0x1 ;  /* 0x0000000700077211 */ /* 0x002fc800078e08ff */
[----:B--2---:R-:W-:-:S13]  /*0070*/  ISETP.GE.AND P0, PT, R7, UR5, PT ;  /* 0x0000000507007c0c */ /* 0x004fda000bf06270 */
[----:B------:R-:W-:Y:S05]  /*0080*/  @P0 EXIT ;  /* 0x000000000000094d */ /* 0x000fea0003800000 */
[----:B------:R-:W0:Y:S01]  /*0090*/  LDC.64 R2, c[0x0][0x380] ;  /* 0x0000e000ff027b82 */ /* 0x000e220000000a00 */
[----:B------:R-:W1:Y:S07]  /*00a0*/  LDCU.64 UR4, c[0x0][0x358] ;  /* 0x00006b00ff0477ac */ /* 0x000e6e0008000a00 */
[----:B------:R-:W2:Y:S01]  /*00b0*/  LDC.64 R4, c[0x0][0x388] ;  /* 0x0000e200ff047b82 */ /* 0x000ea20000000a00 */
[----:B0-----:R-:W-:-:S06]  /*00c0*/  IMAD.WIDE R2, R7, 0x2, R2 ;  /* 0x0000000207027825 */ /* 0x001fcc00078e0202 */
[----:B-1----:R-:W3:Y:S01]  /*00d0*/  LDG.E R2, desc[UR4][R2.64] ;  /* 0x0000000402027981 */ /* 0x002ee2000c1e1900 */
[----:B--2---:R-:W-:Y:S01]  /*00e0*/  IMAD.WIDE R4, R7, 0x2, R4 ;  /* 0x0000000207047825 */ /* 0x004fe200078e0204 */
[----:B---3--:R-:W-:-:S05]  /*00f0*/  HMNMX2 R7, R2, RZ.H0_H0, !PT ;  /* 0x200000ff02077240 */ /* 0x008fca0007800000 */
[----:B------:R-:W-:Y:S01]  /*0100*/  STG.E desc[UR4][R4.64], R7 ;  /* 0x0000000704007986 */ /* 0x000fe2000c101904 */
[----:B------:R-:W-:Y:S05]  /*0110*/  EXIT ;  /* 0x000000000000794d */ /* 0x000fea0003800000 */
.L_x_0:
[----:B------:R-:W-:-:S00]  /*0120*/  BRA `(.L_x_0) ;  /* 0xfffffffc00fc7947 */ /* 0x000fc0000383ffff */
[----:B------:R-:W-:-:S00]  /*0130*/  NOP ;  /* 0x0000000000007918 */ /* 0x000fc00000000000 */
        /* <DEDUP_REMOVED lines=12> */
.L_x_8:


//--------------------- .text._Z17kernel3_relu_fp16P6__halfS0_i --------------------------
	.section	.text._Z17kernel3_relu_fp16P6__halfS0_i,"ax",@progbits
	.align	128
        .global         _Z17kernel3_relu_fp16P6__halfS0_i
        .type           _Z17kernel3_relu_fp16P6__halfS0_i,@function
        .size           _Z17kernel3_relu_fp16P6__halfS0_i,(.L_x_9 - _Z17kernel3_relu_fp16P6__halfS0_i)
        .other          _Z17kernel3_relu_fp16P6__halfS0_i,@"STO_CUDA_ENTRY STV_DEFAULT"
_Z17kernel3_relu_fp16P6__halfS0_i:
.text._Z17kernel3_relu_fp16P6__halfS0_i:
[----:B------:R-:W-:Y:S01]  /*0000*/  LDC R1, c[0x0][0x37c] ;  /* 0x0000df00ff017b82 */ /* 0x000fe20000000800 */
[----:B------:R-:W0:Y:S01]  /*0010*/  S2R R7, SR_TID.X ;  /* 0x0000000000077919 */ /* 0x000e220000002100 */
[----:B------:R-:W0:Y:S01]  /*0020*/  LDCU UR4, c[0x0][0x360] ;  /* 0x00006c00ff0477ac */ /* 0x000e220008000800 */
[----:B------:R-:W-:Y:S01]  /*0030*/  BSSY.RECONVERGENT B0, `(.L_x_1) ;  /* 0x0000010000007945 */ /* 0x000fe20003800200 */
[----:B------:R-:W0:Y:S01]  /*0040*/  S2R R0, SR_CTAID.X ;  /* 0x0000000000007919 */ /* 0x000e220000002500 */
[----:B------:R-:W1:Y:S01]  /*0050*/  LDCU UR5, c[0x0][0x390] ;  /* 0x00007200ff0577ac */ /* 0x000e620008000800 */
[----:B0-----:R-:W-:-:S05]  /*0060*/  IMAD R7, R0, UR4, R7 ;  /* 0x0000000400077c24 */ /* 0x001fca000f8e0207 */
[----:B-1----:R-:W-:-:S13]  /*0070*/  ISETP.GE.AND P0, PT, R7, UR5, PT ;  /* 0x0000000507007c0c */ /* 0x002fda000bf06270 */
[----:B------:R-:W-:Y:S05]  /*0080*/  @P0 BRA `(.L_x_2) ;  /* 0x0000000000280947 */ /* 0x000fea0003800000 */
[----:B------:R-:W0:Y:S01]  /*0090*/  LDC.64 R2, c[0x0][0x380] ;  /* 0x0000e000ff027b82 */ /* 0x000e220000000a00 */
[----:B------:R-:W1:Y:S07]  /*00a0*/  LDCU.64 UR4, c[0x0][0x358] ;  /* 0x00006b00ff0477ac */ /* 0x000e6e0008000a00 */
[----:B------:R-:W2:Y:S01]  /*00b0*/  LDC.64 R4, c[0x0][0x388] ;  /* 0x0000e200ff047b82 */ /* 0x000ea20000000a00 */
[----:B0-----:R-:W-:-:S06]  /*00c0*/  IMAD.WIDE R2, R7, 0x2, R2 ;  /* 0x0000000207027825 */ /* 0x001fcc00078e0202 */
[----:B-1----:R-:W3:Y:S01]  /*00d0*/  LDG.E.U16 R2, desc[UR4][R2.64] ;  /* 0x0000000402027981 */ /* 0x002ee2000c1e1500 */
[----:B--2---:R-:W-:-:S04]  /*00e0*/  IMAD.WIDE R4, R7, 0x2, R4 ;  /* 0x0000000207047825 */ /* 0x004fc800078e0204 */
[----:B---3--:R-:W-:-:S05]  /*00f0*/  HADD2.F32 R0, -RZ, R2.H0_H0 ;  /* 0x20000002ff007230 */ /* 0x008fca0000004100 */
[----:B------:R-:W-:-:S04]  /*0100*/  FMNMX R0, RZ, R0, !PT ;  /* 0x00000000ff007209 */ /* 0x000fc80007800000 */
[----:B------:R-:W-:-:S05]  /*0110*/  F2FP.F16.F32.PACK_AB R0, RZ, R0 ;  /* 0x00000000ff00723e */ /* 0x000fca00000000ff */
[----:B------:R0:W-:Y:S02]  /*0120*/  STG.E.U16 desc[UR4][R4.64], R0 ;  /* 0x0000000004007986 */ /* 0x0001e4000c101504 */
.L_x_2:
[----:B------:R-:W-:Y:S05]  /*0130*/  BSYNC.RECONVERGENT B0 ;  /* 0x0000000000007941 */ /* 0x000fea0003800200 */
.L_x_1:
[----:B------:R-:W-:Y:S06]  /*0140*/  BAR.SYNC.DEFER_BLOCKING 0x0 ;  /* 0x0000000000007b1d */ /* 0x000fec0000010000 */
[----:B------:R-:W-:Y:S05]  /*0150*/  EXIT ;  /* 0x000000000000794d */ /* 0x000fea0003800000 */
.L_x_3:
        /* <DEDUP_REMOVED lines=10> */
.L_x_9:


//--------------------- .text._Z18kernel2_relu_4fp32PfS_i --------------------------
	.section	.text._Z18kernel2_relu_4fp32PfS_i,"ax",@progbits
	.align	128
        .global         _Z18kernel2_relu_4fp32PfS_i
        .type           _Z18kernel2_relu_4fp32PfS_i,@function
        .size           _Z18kernel2_relu_4fp32PfS_i,(.L_x_10 - _Z18kernel2_relu_4fp32PfS_i)
        .other          _Z18kernel2_relu_4fp32PfS_i,@"STO_CUDA_ENTRY STV_DEFAULT"
_Z18kernel2_relu_4fp32PfS_i:
.text._Z18kernel2_relu_4fp32PfS_i:
[----:B------:R-:W-:Y:S01]  /*0000*/  LDC R1, c[0x0][0x37c] ;  /* 0x0000df00ff017b82 */ /* 0x000fe20000000800 */
[----:B------:R-:W0:Y:S01]  /*0010*/  S2R R0, SR_TID.X ;  /* 0x0000000000007919 */ /* 0x000e220000002100 */
[----:B------:R-:W0:Y:S01]  /*0020*/  LDCU UR4, c[0x0][0x360] ;  /* 0x00006c00ff0477ac */ /* 0x000e220008000800 */
[----:B------:R-:W0:Y:S01]  /*0030*/  S2R R3, SR_CTAID.X ;  /* 0x0000000000037919 */ /* 0x000e220000002500 */
[----:B------:R-:W1:Y:S01]  /*0040*/  LDCU UR5, c[0x0][0x390] ;  /* 0x00007200ff0577ac */ /* 0x000e620008000800 */
[----:B0-----:R-:W-:-:S04]  /*0050*/  IMAD R0, R3, UR4, R0 ;  /* 0x0000000403007c24 */ /* 0x001fc8000f8e0200 */
[----:B------:R-:W-:-:S05]  /*0060*/  IMAD.SHL.U32 R7, R0, 0x4, RZ ;  /* 0x0000000400077824 */ /* 0x000fca00078e00ff */
[----:B-1----:R-:W-:-:S13]  /*0070*/  ISETP.GE.AND P0, PT, R7, UR5, PT ;  /* 0x0000000507007c0c */ /* 0x002fda000bf06270 */
[----:B------:R-:W-:Y:S05]  /*0080*/  @P0 EXIT ;  /* 0x000000000000094d */ /* 0x000fea0003800000 */
[----:B------:R-:W0:Y:S01]  /*0090*/  LDC.64 R2, c[0x0][0x380] ;  /* 0x0000e000ff027b82 */ /* 0x000e220000000a00 */
[----:B------:R-:W1:Y:S07]  /*00a0*/  LDCU.64 UR4, c[0x0][0x358] ;  /* 0x00006b00ff0477ac */ /* 0x000e6e0008000a00 */
[----:B------:R-:W2:Y:S01]  /*00b0*/  LDC.64 R4, c[0x0][0x388] ;  /* 0x0000e200ff047b82 */ /* 0x000ea20000000a00 */
[----:B0-----:R-:W-:-:S05]  /*00c0*/  IMAD.WIDE R2, R7, 0x4, R2 ;  /* 0x0000000407027825 */ /* 0x001fca00078e0202 */
[----:B-1----:R-:W3:Y:S01]  /*00d0*/  LDG.E.128 R8, desc[UR4][R2.64] ;  /* 0x0000000402087981 */ /* 0x002ee2000c1e1d00 */
[----:B--2---:R-:W-:Y:S01]  /*00e0*/  IMAD.WIDE R4, R7, 0x4, R4 ;  /* 0x0000000407047825 */ /* 0x004fe200078e0204 */
[----:B---3--:R-:W-:Y:S02]  /*00f0*/  FMNMX R8, RZ, R8, !PT ;  /* 0x00000008ff087209 */ /* 0x008fe40007800000 */
[----:B------:R-:W-:Y:S02]  /*0100*/  FMNMX R9, RZ, R9, !PT ;  /* 0x00000009ff097209 */ /* 0x000fe40007800000 */
[----:B------:R-:W-:Y:S02]  /*0110*/  FMNMX R10, RZ, R10, !PT ;  /* 0x0000000aff0a7209 */ /* 0x000fe40007800000 */
[----:B------:R-:W-:-:S05]  /*0120*/  FMNMX R11, RZ, R11, !PT ;  /* 0x0000000bff0b7209 */ /* 0x000fca0007800000 */
[----:B------:R-:W-:Y:S01]  /*0130*/  STG.E.128 desc[UR4][R4.64], R8 ;  /* 0x0000000804007986 */ /* 0x000fe2000c101d04 */
[----:B------:R-:W-:Y:S05]  /*0140*/  EXIT ;  /* 0x000000000000794d */ /* 0x000fea0003800000 */
.L_x_4:
        /* <DEDUP_REMOVED lines=11> */
.L_x_10:


//--------------------- .text._Z17kernel1_relu_fp32PfS_i --------------------------
	.section	.text._Z17kernel1_relu_fp32PfS_i,"ax",@progbits
	.align	128
        .global         _Z17kernel1_relu_fp32PfS_i
        .type           _Z17kernel1_relu_fp32PfS_i,@function
        .size           _Z17kernel1_relu_fp32PfS_i,(.L_x_11 - _Z17kernel1_relu_fp32PfS_i)
        .other          _Z17kernel1_relu_fp32PfS_i,@"STO_CUDA_ENTRY STV_DEFAULT"
_Z17kernel1_relu_fp32PfS_i:
.text._Z17kernel1_relu_fp32PfS_i:
        /* <DEDUP_REMOVED lines=13> */
[----:B-1----:R-:W3:Y:S01]  /*00d0*/  LDG.E R2, desc[UR4][R2.64] ;  /* 0x0000000402027981 */ /* 0x002ee2000c1e1900 */
[----:B--2---:R-:W-:Y:S01]  /*00e0*/  IMAD.WIDE R4, R7, 0x4, R4 ;  /* 0x0000000407047825 */ /* 0x004fe200078e0204 */
[----:B---3--:R-:W-:-:S05]  /*00f0*/  FMNMX R7, RZ, R2, !PT ;  /* 0x00000002ff077209 */ /* 0x008fca0007800000 */
[----:B------:R0:W-:Y:S02]  /*0100*/  STG.E desc[UR4][R4.64], R7 ;  /* 0x0000000704007986 */ /* 0x0001e4000c101904 */
.L_x_6:
[----:B------:R-:W-:Y:S05]  /*0110*/  BSYNC.RECONVERGENT B0 ;  /* 0x0000000000007941 */ /* 0x000fea0003800200 */
.L_x_5:
[----:B------:R-:W-:Y:S06]  /*0120*/  BAR.SYNC.DEFER_BLOCKING 0x0 ;  /* 0x0000000000007b1d */ /* 0x000fec0000010000 */
[----:B------:R-:W-:Y:S05]  /*0130*/  EXIT ;  /* 0x000000000000794d */ /* 0x000fea0003800000 */
.L_x_7:
        /* <DEDUP_REMOVED lines=12> */
.L_x_11:


//--------------------- .nv.shared.reserved.0     --------------------------
	.section	.nv.shared.reserved.0,"aw",@nobits
	.weak		__nv_reservedSMEM_offset_0_alias
	.size		__nv_reservedSMEM_offset_0_alias, 0, 64
	.other		__nv_reservedSMEM_offset_0_alias,@"STO_CUDA_RESERVED_SHARED STV_DEFAULT"
__nv_reservedSMEM_offset_0_alias:
	.zero		0
	.zero		64


//--------------------- .nv.constant0._Z18kernel4_relu_2fp16P6__halfS0_i --------------------------
	.section	.nv.constant0._Z18kernel4_relu_2fp16P6__halfS0_i,"a",@progbits
	.sectionflags	@""
	.align	4
.nv.constant0._Z18kernel4_relu_2fp16P6__halfS0_i:
	.zero		916


//--------------------- .nv.constant0._Z17kernel3_relu_fp16P6__halfS0_i --------------------------
	.section	.nv.constant0._Z17kernel3_relu_fp16P6__halfS0_i,"a",@progbits
	.sectionflags	@""
	.align	4
.nv.constant0._Z17kernel3_relu_fp16P6__halfS0_i:
	.zero		916


//--------------------- .nv.constant0._Z18kernel2_relu_4fp32PfS_i --------------------------
	.section	.nv.constant0._Z18kernel2_relu_4fp32PfS_i,"a",@progbits
	.sectionflags	@""
	.align	4
.nv.constant0._Z18kernel2_relu_4fp32PfS_i:
	.zero		916


//--------------------- .nv.constant0._Z17kernel1_relu_fp32PfS_i --------------------------
	.section	.nv.constant0._Z17kernel1_relu_fp32PfS_i,"a",@progbits
	.sectionflags	@""
	.align	4
.nv.constant0._Z17kernel1_relu_fp32PfS_i:
	.zero		916


//--------------------- SYMBOLS --------------------------

	.type		.nv.reservedSmem.offset0,@object
	.size		.nv.reservedSmem.offset0,0x4
